//
// Generated by NVIDIA NVVM Compiler
//
// Compiler Build ID: CL-36424714
// Cuda compilation tools, release 13.0, V13.0.88
// Based on NVVM 20.0.0
//

.version 9.0
.target sm_100
.address_size 64

	// .globl	_Z6ReduceIfLm256EEvPKT_PS0_m
// _ZZ6ReduceIfLm256EEvPKT_PS0_mE5sdata has been demoted

.visible .entry _Z6ReduceIfLm256EEvPKT_PS0_m(
	.param .u64 .ptr .align 1 _Z6ReduceIfLm256EEvPKT_PS0_m_param_0,
	.param .u64 .ptr .align 1 _Z6ReduceIfLm256EEvPKT_PS0_m_param_1,
	.param .u64 _Z6ReduceIfLm256EEvPKT_PS0_m_param_2
)
{
	.reg .pred 	%p<11>;
	.reg .b32 	%r<8>;
	.reg .b32 	%f<30>;
	.reg .b64 	%rd<11>;
	// demoted variable
	.shared .align 4 .b8 _ZZ6ReduceIfLm256EEvPKT_PS0_mE5sdata[1024];
	ld.param.u64 	%rd2, [_Z6ReduceIfLm256EEvPKT_PS0_m_param_0];
	ld.param.u64 	%rd3, [_Z6ReduceIfLm256EEvPKT_PS0_m_param_1];
	ld.param.u64 	%rd4, [_Z6ReduceIfLm256EEvPKT_PS0_m_param_2];
	mov.u32 	%r1, %tid.x;
	mov.u32 	%r4, %ntid.x;
	mov.u32 	%r2, %ctaid.x;
	mad.lo.s32 	%r5, %r4, %r2, %r1;
	cvt.u64.u32 	%rd1, %r5;
	setp.le.u64 	%p1, %rd4, %rd1;
	mov.f32 	%f29, 0f00000000;
	@%p1 bra 	$L__BB0_2;
	cvta.to.global.u64 	%rd5, %rd2;
	shl.b64 	%rd6, %rd1, 2;
	add.s64 	%rd7, %rd5, %rd6;
	ld.global.f32 	%f29, [%rd7];
$L__BB0_2:
	shl.b32 	%r6, %r1, 2;
	mov.u32 	%r7, _ZZ6ReduceIfLm256EEvPKT_PS0_mE5sdata;
	add.s32 	%r3, %r7, %r6;
	st.shared.f32 	[%r3], %f29;
	bar.sync 	0;
	setp.gt.u32 	%p2, %r1, 127;
	@%p2 bra 	$L__BB0_4;
	ld.shared.f32 	%f4, [%r3+512];
	ld.shared.f32 	%f5, [%r3];
	add.f32 	%f6, %f4, %f5;
	st.shared.f32 	[%r3], %f6;
$L__BB0_4:
	bar.sync 	0;
	setp.gt.u32 	%p3, %r1, 63;
	@%p3 bra 	$L__BB0_6;
	ld.shared.f32 	%f7, [%r3+256];
	ld.shared.f32 	%f8, [%r3];
	add.f32 	%f9, %f7, %f8;
	st.shared.f32 	[%r3], %f9;
$L__BB0_6:
	bar.sync 	0;
	setp.gt.u32 	%p4, %r1, 31;
	@%p4 bra 	$L__BB0_8;
	ld.shared.f32 	%f10, [%r3+128];
	ld.shared.f32 	%f11, [%r3];
	add.f32 	%f12, %f10, %f11;
	st.shared.f32 	[%r3], %f12;
$L__BB0_8:
	bar.sync 	0;
	setp.gt.u32 	%p5, %r1, 15;
	@%p5 bra 	$L__BB0_10;
	ld.shared.f32 	%f13, [%r3+64];
	ld.shared.f32 	%f14, [%r3];
	add.f32 	%f15, %f13, %f14;
	st.shared.f32 	[%r3], %f15;
$L__BB0_10:
	bar.sync 	0;
	setp.gt.u32 	%p6, %r1, 7;
	@%p6 bra 	$L__BB0_12;
	ld.shared.f32 	%f16, [%r3+32];
	ld.shared.f32 	%f17, [%r3];
	add.f32 	%f18, %f16, %f17;
	st.shared.f32 	[%r3], %f18;
$L__BB0_12:
	bar.sync 	0;
	setp.gt.u32 	%p7, %r1, 3;
	@%p7 bra 	$L__BB0_14;
	ld.shared.f32 	%f19, [%r3+16];
	ld.shared.f32 	%f20, [%r3];
	add.f32 	%f21, %f19, %f20;
	st.shared.f32 	[%r3], %f21;
$L__BB0_14:
	bar.sync 	0;
	setp.gt.u32 	%p8, %r1, 1;
	@%p8 bra 	$L__BB0_16;
	ld.shared.f32 	%f22, [%r3+8];
	ld.shared.f32 	%f23, [%r3];
	add.f32 	%f24, %f22, %f23;
	st.shared.f32 	[%r3], %f24;
$L__BB0_16:
	bar.sync 	0;
	setp.ne.s32 	%p9, %r1, 0;
	@%p9 bra 	$L__BB0_18;
	ld.shared.f32 	%f25, [_ZZ6ReduceIfLm256EEvPKT_PS0_mE5sdata+4];
	ld.shared.f32 	%f26, [%r3];
	add.f32 	%f27, %f25, %f26;
	st.shared.f32 	[%r3], %f27;
$L__BB0_18:
	setp.ne.s32 	%p10, %r1, 0;
	bar.sync 	0;
	@%p10 bra 	$L__BB0_20;
	ld.shared.f32 	%f28, [_ZZ6ReduceIfLm256EEvPKT_PS0_mE5sdata];
	cvta.to.global.u64 	%rd8, %rd3;
	mul.wide.u32 	%rd9, %r2, 4;
	add.s64 	%rd10, %rd8, %rd9;
	st.global.f32 	[%rd10], %f28;
$L__BB0_20:
	ret;

}


// ===== COMPILED SASS (sm_100) =====

	.target	sm_100

	.elftype	@"ET_EXEC"


//--------------------- .note.nv.tkinfo           --------------------------
	.section	.note.nv.tkinfo,"",@"SHT_NOTE"
	.sectionflags	@"SHF_NOTE_NV_TKINFO"
	.tkinfo
        /*0018*/ 	.word	0x00000002
        /*0030*/ 	.string	""
        /*0030*/ 	.string	"ptxas"
        /*0030*/ 	.string	"Cuda compilation tools, release 13.0, V13.0.88"
        /*0030*/ 	.string	"Build cuda_13.0.r13.0/compiler.36424714_0"
        /*0030*/ 	.string	"-arch sm_100 -m 64 "



//--------------------- .note.nv.cuinfo           --------------------------
	.section	.note.nv.cuinfo,"",@"SHT_NOTE"
	.sectionflags	@"SHF_NOTE_NV_CUINFO"
        /*0018*/ 	.short	0x0002
        /*001a*/ 	.short	0x0064
        /*001c*/ 	.short	0x0082
	.zero		2


//--------------------- .nv.info                  --------------------------
	.section	.nv.info,"",@"SHT_CUDA_INFO"
	.align	4


	//----- nvinfo : EIATTR_REGCOUNT
	.align		4
        /*0000*/ 	.byte	0x04, 0x2f
        /*0002*/ 	.short	(.L_1 - .L_0)
	.align		4
.L_0:
        /*0004*/ 	.word	index@(_Z6ReduceIfLm256EEvPKT_PS0_m)
        /*0008*/ 	.word	0x0000000c


	//----- nvinfo : EIATTR_FRAME_SIZE
	.align		4
.L_1:
        /*000c*/ 	.byte	0x04, 0x11
        /*000e*/ 	.short	(.L_3 - .L_2)
	.align		4
.L_2:
        /*0010*/ 	.word	index@(_Z6ReduceIfLm256EEvPKT_PS0_m)
        /*0014*/ 	.word	0x00000000


	//----- nvinfo : EIATTR_MIN_STACK_SIZE
	.align		4
.L_3:
        /*0018*/ 	.byte	0x04, 0x12
        /*001a*/ 	.short	(.L_5 - .L_4)
	.align		4
.L_4:
        /*001c*/ 	.word	index@(_Z6ReduceIfLm256EEvPKT_PS0_m)
        /*0020*/ 	.word	0x00000000
.L_5:


//--------------------- .nv.compat                --------------------------
	.section	.nv.compat,"",@"SHT_CUDA_COMPAT_INFO"
	.align	4
        /*0000*/ 	.byte	0x02, 0x09, 0x00, 0x00, 0x02, 0x02, 0x01, 0x00, 0x02, 0x05, 0x05, 0x00, 0x03, 0x07, 0x01, 0x01
        /*0010*/ 	.byte	0x02, 0x03, 0x00, 0x00, 0x02, 0x06, 0x01, 0x00, 0x04, 0x0b, 0x08, 0x00, 0x09, 0x00, 0x00, 0x00
        /*0020*/ 	.byte	0x00, 0x00, 0x00, 0x00


//--------------------- .nv.info._Z6ReduceIfLm256EEvPKT_PS0_m --------------------------
	.section	.nv.info._Z6ReduceIfLm256EEvPKT_PS0_m,"",@"SHT_CUDA_INFO"
	.sectionflags	@""
	.align	4


	//----- nvinfo : EIATTR_CUDA_API_VERSION
	.align		4
        /*0000*/ 	.byte	0x04, 0x37
        /*0002*/ 	.short	(.L_7 - .L_6)
.L_6:
        /*0004*/ 	.word	0x00000082


	//----- nvinfo : EIATTR_KPARAM_INFO
	.align		4
.L_7:
        /*0008*/ 	.byte	0x04, 0x17
        /*000a*/ 	.short	(.L_9 - .L_8)
.L_8:
        /*000c*/ 	.word	0x00000000
        /*0010*/ 	.short	0x0002
        /*0012*/ 	.short	0x0010
        /*0014*/ 	.byte	0x00, 0xf0, 0x21, 0x00


	//----- nvinfo : EIATTR_KPARAM_INFO
	.align		4
.L_9:
        /*0018*/ 	.byte	0x04, 0x17
        /*001a*/ 	.short	(.L_11 - .L_10)
.L_10:
        /*001c*/ 	.word	0x00000000
        /*0020*/ 	.short	0x0001
        /*0022*/ 	.short	0x0008
        /*0024*/ 	.byte	0x00, 0xf5, 0x21, 0x00


	//----- nvinfo : EIATTR_KPARAM_INFO
	.align		4
.L_11:
        /*0028*/ 	.byte	0x04, 0x17
        /*002a*/ 	.short	(.L_13 - .L_12)
.L_12:
        /*002c*/ 	.word	0x00000000
        /*0030*/ 	.short	0x0000
        /*0032*/ 	.short	0x0000
        /*0034*/ 	.byte	0x00, 0xf5, 0x21, 0x00


	//----- nvinfo : EIATTR_SPARSE_MMA_MASK
	.align		4
.L_13:
        /*0038*/ 	.byte	0x03, 0x50
        /*003a*/ 	.short	0x0000


	//----- nvinfo : EIATTR_MAXREG_COUNT
	.align		4
        /*003c*/ 	.byte	0x03, 0x1b
        /*003e*/ 	.short	0x00ff


	//----- nvinfo : EIATTR_NUM_BARRIERS
	.align		4
        /*0040*/ 	.byte	0x02, 0x4c
        /*0042*/ 	.byte	0x01
	.zero		1


	//----- nvinfo : EIATTR_MERCURY_ISA_VERSION
	.align		4
        /*0044*/ 	.byte	0x03, 0x5f
        /*0046*/ 	.short	0x0101


	//----- nvinfo : EIATTR_VRC_CTA_INIT_COUNT
	.align		4
        /*0048*/ 	.byte	0x02, 0x4a
	.zero		1
	.zero		1


	//----- nvinfo : EIATTR_EXIT_INSTR_OFFSETS
	.align		4
        /*004c*/ 	.byte	0x04, 0x1c
        /*004e*/ 	.short	(.L_15 - .L_14)


	//   ....[0]....
.L_14:
        /*0050*/ 	.word	0x00000440


	//   ....[1]....
        /*0054*/ 	.word	0x00000490


	//----- nvinfo : EIATTR_CBANK_PARAM_SIZE
	.align		4
.L_15:
        /*0058*/ 	.byte	0x03, 0x19
        /*005a*/ 	.short	0x0018


	//----- nvinfo : EIATTR_PARAM_CBANK
	.align		4
        /*005c*/ 	.byte	0x04, 0x0a
        /*005e*/ 	.short	(.L_17 - .L_16)
	.align		4
.L_16:
        /*0060*/ 	.word	index@(.nv.constant0._Z6ReduceIfLm256EEvPKT_PS0_m)
        /*0064*/ 	.short	0x0380
        /*0066*/ 	.short	0x0018


	//----- nvinfo : EIATTR_SW_WAR
	.align		4
.L_17:
        /*0068*/ 	.byte	0x04, 0x36
        /*006a*/ 	.short	(.L_19 - .L_18)
.L_18:
        /*006c*/ 	.word	0x00000008
.L_19:


//--------------------- .nv.callgraph             --------------------------
	.section	.nv.callgraph,"",@"SHT_CUDA_CALLGRAPH"
	.align	4
	.sectionentsize	8
	.align		4
        /*0000*/ 	.word	0x00000000
	.align		4
        /*0004*/ 	.word	0xffffffff
	.align		4
        /*0008*/ 	.word	0x00000000
	.align		4
        /*000c*/ 	.word	0xfffffffe
	.align		4
        /*0010*/ 	.word	0x00000000
	.align		4
        /*0014*/ 	.word	0xfffffffd
	.align		4
        /*0018*/ 	.word	0x00000000
	.align		4
        /*001c*/ 	.word	0xfffffffc


//--------------------- .text._Z6ReduceIfLm256EEvPKT_PS0_m --------------------------
	.section	.text._Z6ReduceIfLm256EEvPKT_PS0_m,"ax",@progbits
	.align	128
        .global         _Z6ReduceIfLm256EEvPKT_PS0_m
        .type           _Z6ReduceIfLm256EEvPKT_PS0_m,@function
        .size           _Z6ReduceIfLm256EEvPKT_PS0_m,(.L_x_1 - _Z6ReduceIfLm256EEvPKT_PS0_m)
        .other          _Z6ReduceIfLm256EEvPKT_PS0_m,@"STO_CUDA_ENTRY STV_DEFAULT"
_Z6ReduceIfLm256EEvPKT_PS0_m:
.text._Z6ReduceIfLm256EEvPKT_PS0_m:
[----:B------:R-:W-:Y:S01]  /*0000*/  LDC R1, c[0x0][0x37c] ;  /* 0x0000df00ff017b82 */ /* 0x000fe20000000800 */
[----:B------:R-:W0:Y:S01]  /*0010*/  S2R R9, SR_TID.X ;  /* 0x0000000000097919 */ /* 0x000e220000002100 */
[----:B------:R-:W0:Y:S01]  /*0020*/  LDCU UR4, c[0x0][0x360] ;  /* 0x00006c00ff0477ac */ /* 0x000e220008000800 */
[----:B------:R-:W0:Y:S01]  /*0030*/  S2R R0, SR_CTAID.X ;  /* 0x0000000000007919 */ /* 0x000e220000002500 */
[----:B------:R-:W1:Y:S01]  /*0040*/  LDCU.64 UR6, c[0x0][0x390] ;  /* 0x00007200ff0677ac */ /* 0x000e620008000a00 */
[----:B0-----:R-:W-:-:S05]  /*0050*/  IMAD R3, R0, UR4, R9 ;  /* 0x0000000400037c24 */ /* 0x001fca000f8e0209 */
[----:B-1----:R-:W-:-:S04]  /*0060*/  ISETP.GE.U32.AND P0, PT, R3, UR6, PT ;  /* 0x0000000603007c0c */ /* 0x002fc8000bf06070 */
[----:B------:R-:W-:Y:S01]  /*0070*/  ISETP.GE.U32.AND.EX P0, PT, RZ, UR7, PT, P0 ;  /* 0x00000007ff007c0c */ /* 0x000fe2000bf06100 */
[----:B------:R-:W0:-:S12]  /*0080*/  LDCU.64 UR6, c[0x0][0x358] ;  /* 0x00006b00ff0677ac */ /* 0x000e180008000a00 */
[----:B------:R-:W1:Y:S02]  /*0090*/  @!P0 LDC.64 R4, c[0x0][0x380] ;  /* 0x0000e000ff048b82 */ /* 0x000e640000000a00 */
[----:B-1----:R-:W-:Y:S01]  /*00a0*/  @!P0 LEA R2, P1, R3, R4, 0x2 ;  /* 0x0000000403028211 */ /* 0x002fe200078210ff */
[----:B------:R-:W-:-:S03]  /*00b0*/  IMAD.MOV.U32 R4, RZ, RZ, RZ ;  /* 0x000000ffff047224 */ /* 0x000fc600078e00ff */
[----:B------:R-:W-:-:S05]  /*00c0*/  @!P0 LEA.HI.X R3, R3, R5, RZ, 0x2, P1 ;  /* 0x0000000503038211 */ /* 0x000fca00008f14ff */
[----:B0-----:R-:W2:Y:S01]  /*00d0*/  @!P0 LDG.E R4, desc[UR6][R2.64] ;  /* 0x0000000602048981 */ /* 0x001ea2000c1e1900 */
[----:B------:R-:W0:Y:S01]  /*00e0*/  S2UR UR5, SR_CgaCtaId ;  /* 0x00000000000579c3 */ /* 0x000e220000008800 */
[----:B------:R-:W-:Y:S01]  /*00f0*/  UMOV UR4, 0x400 ;  /* 0x0000040000047882 */ /* 0x000fe20000000000 */
[C---:B------:R-:W-:Y:S02]  /*0100*/  ISETP.GT.U32.AND P1, PT, R9.reuse, 0x7f, PT ;  /* 0x0000007f0900780c */ /* 0x040fe40003f24070 */
[----:B------:R-:W-:Y:S01]  /*0110*/  ISETP.GT.U32.AND P0, PT, R9, 0x3f, PT ;  /* 0x0000003f0900780c */ /* 0x000fe20003f04070 */
[----:B0-----:R-:W-:-:S06]  /*0120*/  ULEA UR4, UR5, UR4, 0x18 ;  /* 0x0000000405047291 */ /* 0x001fcc000f8ec0ff */
[----:B------:R-:W-:-:S05]  /*0130*/  LEA R5, R9, UR4, 0x2 ;  /* 0x0000000409057c11 */ /* 0x000fca000f8e10ff */
[----:B--2---:R-:W-:Y:S01]  /*0140*/  STS [R5], R4 ;  /* 0x0000000405007388 */ /* 0x004fe20000000800 */
[----:B------:R-:W-:Y:S06]  /*0150*/  BAR.SYNC.DEFER_BLOCKING 0x0 ;  /* 0x0000000000007b1d */ /* 0x000fec0000010000 */
[----:B------:R-:W-:Y:S04]  /*0160*/  @!P1 LDS R6, [R5+0x200] ;  /* 0x0002000005069984 */ /* 0x000fe80000000800 */
[----:B------:R-:W0:Y:S02]  /*0170*/  @!P1 LDS R7, [R5] ;  /* 0x0000000005079984 */ /* 0x000e240000000800 */
[----:B0-----:R-:W-:-:S05]  /*0180*/  @!P1 FADD R6, R6, R7 ;  /* 0x0000000706069221 */ /* 0x001fca0000000000 */
[----:B------:R-:W-:Y:S01]  /*0190*/  @!P1 STS [R5], R6 ;  /* 0x0000000605009388 */ /* 0x000fe20000000800 */
[----:B------:R-:W-:Y:S01]  /*01a0*/  BAR.SYNC.DEFER_BLOCKING 0x0 ;  /* 0x0000000000007b1d */ /* 0x000fe20000010000 */
[----:B------:R-:W-:-:S05]  /*01b0*/  ISETP.GT.U32.AND P1, PT, R9, 0x1f, PT ;  /* 0x0000001f0900780c */ /* 0x000fca0003f24070 */
        /* <DEDUP_REMOVED lines=29> */
[----:B------:R-:W-:-:S05]  /*0390*/  ISETP.NE.AND P0, PT, R9, RZ, PT ;  /* 0x000000ff0900720c */ /* 0x000fca0003f05270 */
[----:B------:R-:W-:Y:S04]  /*03a0*/  @!P1 LDS R3, [R5+0x8] ;  /* 0x0000080005039984 */ /* 0x000fe80000000800 */
[----:B------:R-:W0:Y:S02]  /*03b0*/  @!P1 LDS R6, [R5] ;  /* 0x0000000005069984 */ /* 0x000e240000000800 */
[----:B0-----:R-:W-:-:S05]  /*03c0*/  @!P1 FADD R6, R3, R6 ;  /* 0x0000000603069221 */ /* 0x001fca0000000000 */
[----:B------:R-:W-:Y:S01]  /*03d0*/  @!P1 STS [R5], R6 ;  /* 0x0000000605009388 */ /* 0x000fe20000000800 */
[----:B------:R-:W-:Y:S06]  /*03e0*/  BAR.SYNC.DEFER_BLOCKING 0x0 ;  /* 0x0000000000007b1d */ /* 0x000fec0000010000 */
[----:B------:R-:W-:Y:S04]  /*03f0*/  @!P0 LDS R2, [UR4+0x4] ;  /* 0x00000404ff028984 */ /* 0x000fe80008000800 */
[----:B------:R-:W0:Y:S02]  /*0400*/  @!P0 LDS R3, [R5] ;  /* 0x0000000005038984 */ /* 0x000e240000000800 */
[----:B0-----:R-:W-:-:S05]  /*0410*/  @!P0 FADD R2, R2, R3 ;  /* 0x0000000302028221 */ /* 0x001fca0000000000 */
[----:B------:R0:W-:Y:S01]  /*0420*/  @!P0 STS [R5], R2 ;  /* 0x0000000205008388 */ /* 0x0001e20000000800 */
[----:B------:R-:W-:Y:S06]  /*0430*/  BAR.SYNC.DEFER_BLOCKING 0x0 ;  /* 0x0000000000007b1d */ /* 0x000fec0000010000 */
[----:B------:R-:W-:Y:S05]  /*0440*/  @P0 EXIT ;  /* 0x000000000000094d */ /* 0x000fea0003800000 */
[----:B0-----:R-:W0:Y:S01]  /*0450*/  LDS R5, [UR4] ;  /* 0x00000004ff057984 */ /* 0x001e220008000800 */
[----:B------:R-:W1:Y:S02]  /*0460*/  LDC.64 R2, c[0x0][0x388] ;  /* 0x0000e200ff027b82 */ /* 0x000e640000000a00 */
[----:B-1----:R-:W-:-:S05]  /*0470*/  IMAD.WIDE.U32 R2, R0, 0x4, R2 ;  /* 0x0000000400027825 */ /* 0x002fca00078e0002 */
[----:B0-----:R-:W-:Y:S01]  /*0480*/  STG.E desc[UR6][R2.64], R5 ;  /* 0x0000000502007986 */ /* 0x001fe2000c101906 */
[----:B------:R-:W-:Y:S05]  /*0490*/  EXIT ;  /* 0x000000000000794d */ /* 0x000fea0003800000 */
.L_x_0:
[----:B------:R-:W-:-:S00]  /*04a0*/  BRA `(.L_x_0) ;  /* 0xfffffffc00fc7947 */ /* 0x000fc0000383ffff */
[----:B------:R-:W-:-:S00]  /*04b0*/  NOP ;  /* 0x0000000000007918 */ /* 0x000fc00000000000 */
        /* <DEDUP_REMOVED lines=12> */
.L_x_1:


//--------------------- .nv.shared._Z6ReduceIfLm256EEvPKT_PS0_m --------------------------
	.section	.nv.shared._Z6ReduceIfLm256EEvPKT_PS0_m,"aw",@nobits
	.sectionflags	@""
	.align	4
.nv.shared._Z6ReduceIfLm256EEvPKT_PS0_m:
	.zero		2048


//--------------------- .nv.shared.reserved.0     --------------------------
	.section	.nv.shared.reserved.0,"aw",@nobits
	.weak		__nv_reservedSMEM_offset_0_alias
	.size		__nv_reservedSMEM_offset_0_alias, 0, 64
	.other		__nv_reservedSMEM_offset_0_alias,@"STO_CUDA_RESERVED_SHARED STV_DEFAULT"
__nv_reservedSMEM_offset_0_alias:
	.zero		0
	.zero		64


//--------------------- .nv.constant0._Z6ReduceIfLm256EEvPKT_PS0_m --------------------------
	.section	.nv.constant0._Z6ReduceIfLm256EEvPKT_PS0_m,"a",@progbits
	.sectionflags	@""
	.align	4
.nv.constant0._Z6ReduceIfLm256EEvPKT_PS0_m:
	.zero		920


//--------------------- SYMBOLS --------------------------

	.type		.nv.reservedSmem.offset0,@object
	.size		.nv.reservedSmem.offset0,0x4
	.type		.nv.reservedSmem.cap,@object
	.size		.nv.reservedSmem.cap,0x4
